//
// Generated by NVIDIA NVVM Compiler
//
// Compiler Build ID: CL-36424714
// Cuda compilation tools, release 13.0, V13.0.88
// Based on NVVM 20.0.0
//

.version 9.0
.target sm_100
.address_size 64

	// .globl	_Z6evolvePiiS_

.visible .entry _Z6evolvePiiS_(
	.param .u64 .ptr .align 1 _Z6evolvePiiS__param_0,
	.param .u32 _Z6evolvePiiS__param_1,
	.param .u64 .ptr .align 1 _Z6evolvePiiS__param_2
)
{
	.reg .pred 	%p<19>;
	.reg .b32 	%r<86>;
	.reg .b64 	%rd<50>;

	ld.param.u64 	%rd3, [_Z6evolvePiiS__param_0];
	ld.param.u32 	%r9, [_Z6evolvePiiS__param_1];
	ld.param.u64 	%rd4, [_Z6evolvePiiS__param_2];
	cvta.to.global.u64 	%rd1, %rd4;
	cvta.to.global.u64 	%rd2, %rd3;
	mov.u32 	%r10, %ctaid.x;
	mov.u32 	%r11, %ntid.x;
	mov.u32 	%r12, %tid.x;
	mad.lo.s32 	%r1, %r10, %r11, %r12;
	mov.u32 	%r13, %ctaid.y;
	mov.u32 	%r14, %ntid.y;
	mov.u32 	%r15, %tid.y;
	mad.lo.s32 	%r16, %r13, %r14, %r15;
	max.s32 	%r17, %r1, %r16;
	setp.ge.s32 	%p1, %r17, %r9;
	@%p1 bra 	$L__BB0_10;
	setp.eq.s32 	%p2, %r1, 0;
	setp.eq.s32 	%p3, %r16, 0;
	or.pred  	%p4, %p2, %p3;
	@%p4 bra 	$L__BB0_4;
	add.s32 	%r18, %r9, -1;
	setp.eq.s32 	%p5, %r1, %r18;
	setp.eq.s32 	%p6, %r16, %r18;
	or.pred  	%p7, %p5, %p6;
	@%p7 bra 	$L__BB0_4;
	add.s32 	%r58, %r1, -1;
	mul.lo.s32 	%r59, %r58, %r9;
	shl.b32 	%r60, %r9, 1;
	add.s32 	%r61, %r59, %r60;
	sub.s32 	%r62, %r61, %r9;
	cvt.s64.s32 	%rd23, %r59;
	cvt.u64.u32 	%rd24, %r16;
	add.s64 	%rd25, %rd24, %rd23;
	shl.b64 	%rd26, %rd25, 2;
	add.s64 	%rd27, %rd2, %rd26;
	ld.global.u32 	%r63, [%rd27+-4];
	cvt.s64.s32 	%rd28, %r61;
	add.s64 	%rd29, %rd24, %rd28;
	shl.b64 	%rd30, %rd29, 2;
	add.s64 	%rd31, %rd2, %rd30;
	ld.global.u32 	%r64, [%rd31+-4];
	cvt.s64.s32 	%rd32, %r62;
	add.s64 	%rd33, %rd24, %rd32;
	shl.b64 	%rd34, %rd33, 2;
	add.s64 	%rd35, %rd2, %rd34;
	ld.global.u32 	%r65, [%rd35+-4];
	add.s32 	%r66, %r63, %r64;
	add.s32 	%r67, %r66, %r65;
	add.s32 	%r68, %r16, %r59;
	mul.wide.s32 	%rd36, %r68, 4;
	add.s64 	%rd37, %rd2, %rd36;
	ld.global.u32 	%r69, [%rd37];
	add.s32 	%r70, %r16, %r61;
	mul.wide.s32 	%rd38, %r70, 4;
	add.s64 	%rd39, %rd2, %rd38;
	ld.global.u32 	%r71, [%rd39];
	mul.wide.s32 	%rd40, %r9, 4;
	add.s64 	%rd41, %rd37, %rd40;
	ld.global.u32 	%r72, [%rd41];
	add.s32 	%r73, %r69, %r67;
	add.s32 	%r74, %r73, %r71;
	add.s32 	%r75, %r74, %r72;
	ld.global.u32 	%r76, [%rd37+4];
	ld.global.u32 	%r77, [%rd39+4];
	ld.global.u32 	%r78, [%rd41+4];
	add.s32 	%r79, %r76, %r75;
	add.s32 	%r80, %r79, %r77;
	add.s32 	%r81, %r80, %r78;
	sub.s32 	%r85, %r81, %r72;
	bra.uni 	$L__BB0_5;
$L__BB0_4:
	mul.lo.s32 	%r19, %r9, %r1;
	setp.lt.s32 	%p8, %r1, 1;
	selp.b32 	%r20, %r9, %r1, %p8;
	add.s32 	%r21, %r20, -1;
	mul.lo.s32 	%r22, %r21, %r9;
	add.s32 	%r23, %r9, -1;
	setp.lt.s32 	%p9, %r1, %r23;
	add.s32 	%r24, %r1, 1;
	selp.b32 	%r25, %r24, 0, %p9;
	mul.lo.s32 	%r26, %r25, %r9;
	add.s32 	%r27, %r16, -1;
	setp.eq.s32 	%p10, %r16, 0;
	setp.gt.u32 	%p11, %r16, %r9;
	selp.b32 	%r28, 0, %r27, %p11;
	selp.b32 	%r29, %r23, %r28, %p10;
	add.s32 	%r30, %r29, %r19;
	mul.wide.s32 	%rd5, %r30, 4;
	add.s64 	%rd6, %rd2, %rd5;
	ld.global.u32 	%r31, [%rd6];
	add.s32 	%r32, %r29, %r22;
	mul.wide.s32 	%rd7, %r32, 4;
	add.s64 	%rd8, %rd2, %rd7;
	ld.global.u32 	%r33, [%rd8];
	add.s32 	%r34, %r29, %r26;
	mul.wide.s32 	%rd9, %r34, 4;
	add.s64 	%rd10, %rd2, %rd9;
	ld.global.u32 	%r35, [%rd10];
	add.s32 	%r36, %r31, %r33;
	add.s32 	%r37, %r36, %r35;
	add.s32 	%r38, %r16, %r19;
	mul.wide.s32 	%rd11, %r38, 4;
	add.s64 	%rd12, %rd2, %rd11;
	ld.global.u32 	%r39, [%rd12];
	add.s32 	%r40, %r16, %r22;
	mul.wide.u32 	%rd13, %r40, 4;
	add.s64 	%rd14, %rd2, %rd13;
	ld.global.u32 	%r41, [%rd14];
	add.s32 	%r42, %r16, %r26;
	mul.wide.s32 	%rd15, %r42, 4;
	add.s64 	%rd16, %rd2, %rd15;
	ld.global.u32 	%r43, [%rd16];
	add.s32 	%r44, %r39, %r37;
	add.s32 	%r45, %r44, %r41;
	add.s32 	%r46, %r45, %r43;
	add.s32 	%r47, %r16, 1;
	setp.lt.u32 	%p12, %r47, %r9;
	selp.b32 	%r48, %r47, 0, %p12;
	add.s32 	%r49, %r48, %r19;
	mul.wide.s32 	%rd17, %r49, 4;
	add.s64 	%rd18, %rd2, %rd17;
	ld.global.u32 	%r50, [%rd18];
	add.s32 	%r51, %r48, %r22;
	mul.wide.u32 	%rd19, %r51, 4;
	add.s64 	%rd20, %rd2, %rd19;
	ld.global.u32 	%r52, [%rd20];
	add.s32 	%r53, %r48, %r26;
	mul.wide.s32 	%rd21, %r53, 4;
	add.s64 	%rd22, %rd2, %rd21;
	ld.global.u32 	%r54, [%rd22];
	add.s32 	%r55, %r50, %r46;
	add.s32 	%r56, %r55, %r52;
	add.s32 	%r57, %r56, %r54;
	sub.s32 	%r85, %r57, %r39;
$L__BB0_5:
	mad.lo.s32 	%r6, %r9, %r1, %r16;
	mul.wide.s32 	%rd42, %r6, 4;
	add.s64 	%rd43, %rd2, %rd42;
	ld.global.u32 	%r7, [%rd43];
	setp.ne.s32 	%p13, %r7, 0;
	setp.ne.s32 	%p14, %r85, 3;
	or.pred  	%p15, %p13, %p14;
	@%p15 bra 	$L__BB0_7;
	add.s64 	%rd49, %rd1, %rd42;
	mov.b32 	%r84, 1;
	st.global.u32 	[%rd49], %r84;
	bra.uni 	$L__BB0_10;
$L__BB0_7:
	setp.ne.s32 	%p16, %r7, 1;
	add.s32 	%r82, %r85, -4;
	setp.gt.u32 	%p17, %r82, -3;
	or.pred  	%p18, %p16, %p17;
	@%p18 bra 	$L__BB0_9;
	add.s64 	%rd47, %rd1, %rd42;
	mov.b32 	%r83, 0;
	st.global.u32 	[%rd47], %r83;
	bra.uni 	$L__BB0_10;
$L__BB0_9:
	add.s64 	%rd45, %rd1, %rd42;
	st.global.u32 	[%rd45], %r7;
$L__BB0_10:
	ret;

}


// ===== COMPILED SASS (sm_100) =====

	.target	sm_100

	.elftype	@"ET_EXEC"


//--------------------- .note.nv.tkinfo           --------------------------
	.section	.note.nv.tkinfo,"",@"SHT_NOTE"
	.sectionflags	@"SHF_NOTE_NV_TKINFO"
	.tkinfo
        /*0018*/ 	.word	0x00000002
        /*0030*/ 	.string	""
        /*0030*/ 	.string	"ptxas"
        /*0030*/ 	.string	"Cuda compilation tools, release 13.0, V13.0.88"
        /*0030*/ 	.string	"Build cuda_13.0.r13.0/compiler.36424714_0"
        /*0030*/ 	.string	"-arch sm_100 -m 64 "



//--------------------- .note.nv.cuinfo           --------------------------
	.section	.note.nv.cuinfo,"",@"SHT_NOTE"
	.sectionflags	@"SHF_NOTE_NV_CUINFO"
        /*0018*/ 	.short	0x0002
        /*001a*/ 	.short	0x0064
        /*001c*/ 	.short	0x0082
	.zero		2


//--------------------- .nv.info                  --------------------------
	.section	.nv.info,"",@"SHT_CUDA_INFO"
	.align	4


	//----- nvinfo : EIATTR_REGCOUNT
	.align		4
        /*0000*/ 	.byte	0x04, 0x2f
        /*0002*/ 	.short	(.L_1 - .L_0)
	.align		4
.L_0:
        /*0004*/ 	.word	index@(_Z6evolvePiiS_)
        /*0008*/ 	.word	0x0000001c


	//----- nvinfo : EIATTR_FRAME_SIZE
	.align		4
.L_1:
        /*000c*/ 	.byte	0x04, 0x11
        /*000e*/ 	.short	(.L_3 - .L_2)
	.align		4
.L_2:
        /*0010*/ 	.word	index@(_Z6evolvePiiS_)
        /*0014*/ 	.word	0x00000000


	//----- nvinfo : EIATTR_MIN_STACK_SIZE
	.align		4
.L_3:
        /*0018*/ 	.byte	0x04, 0x12
        /*001a*/ 	.short	(.L_5 - .L_4)
	.align		4
.L_4:
        /*001c*/ 	.word	index@(_Z6evolvePiiS_)
        /*0020*/ 	.word	0x00000000
.L_5:


//--------------------- .nv.compat                --------------------------
	.section	.nv.compat,"",@"SHT_CUDA_COMPAT_INFO"
	.align	4
        /*0000*/ 	.byte	0x02, 0x09, 0x00, 0x00, 0x02, 0x02, 0x01, 0x00, 0x02, 0x05, 0x05, 0x00, 0x03, 0x07, 0x01, 0x01
        /*0010*/ 	.byte	0x02, 0x03, 0x00, 0x00, 0x02, 0x06, 0x01, 0x00, 0x04, 0x0b, 0x08, 0x00, 0x09, 0x00, 0x00, 0x00
        /*0020*/ 	.byte	0x00, 0x00, 0x00, 0x00


//--------------------- .nv.info._Z6evolvePiiS_   --------------------------
	.section	.nv.info._Z6evolvePiiS_,"",@"SHT_CUDA_INFO"
	.sectionflags	@""
	.align	4


	//----- nvinfo : EIATTR_CUDA_API_VERSION
	.align		4
        /*0000*/ 	.byte	0x04, 0x37
        /*0002*/ 	.short	(.L_7 - .L_6)
.L_6:
        /*0004*/ 	.word	0x00000082


	//----- nvinfo : EIATTR_KPARAM_INFO
	.align		4
.L_7:
        /*0008*/ 	.byte	0x04, 0x17
        /*000a*/ 	.short	(.L_9 - .L_8)
.L_8:
        /*000c*/ 	.word	0x00000000
        /*0010*/ 	.short	0x0002
        /*0012*/ 	.short	0x0010
        /*0014*/ 	.byte	0x00, 0xf5, 0x21, 0x00


	//----- nvinfo : EIATTR_KPARAM_INFO
	.align		4
.L_9:
        /*0018*/ 	.byte	0x04, 0x17
        /*001a*/ 	.short	(.L_11 - .L_10)
.L_10:
        /*001c*/ 	.word	0x00000000
        /*0020*/ 	.short	0x0001
        /*0022*/ 	.short	0x0008
        /*0024*/ 	.byte	0x00, 0xf0, 0x11, 0x00


	//----- nvinfo : EIATTR_KPARAM_INFO
	.align		4
.L_11:
        /*0028*/ 	.byte	0x04, 0x17
        /*002a*/ 	.short	(.L_13 - .L_12)
.L_12:
        /*002c*/ 	.word	0x00000000
        /*0030*/ 	.short	0x0000
        /*0032*/ 	.short	0x0000
        /*0034*/ 	.byte	0x00, 0xf5, 0x21, 0x00


	//----- nvinfo : EIATTR_SPARSE_MMA_MASK
	.align		4
.L_13:
        /*0038*/ 	.byte	0x03, 0x50
        /*003a*/ 	.short	0x0000


	//----- nvinfo : EIATTR_MAXREG_COUNT
	.align		4
        /*003c*/ 	.byte	0x03, 0x1b
        /*003e*/ 	.short	0x00ff


	//----- nvinfo : EIATTR_MERCURY_ISA_VERSION
	.align		4
        /*0040*/ 	.byte	0x03, 0x5f
        /*0042*/ 	.short	0x0101


	//----- nvinfo : EIATTR_VRC_CTA_INIT_COUNT
	.align		4
        /*0044*/ 	.byte	0x02, 0x4a
	.zero		1
	.zero		1


	//----- nvinfo : EIATTR_EXIT_INSTR_OFFSETS
	.align		4
        /*0048*/ 	.byte	0x04, 0x1c
        /*004a*/ 	.short	(.L_15 - .L_14)


	//   ....[0]....
.L_14:
        /*004c*/ 	.word	0x000000c0


	//   ....[1]....
        /*0050*/ 	.word	0x00000770


	//   ....[2]....
        /*0054*/ 	.word	0x000007e0


	//   ....[3]....
        /*0058*/ 	.word	0x00000820


	//----- nvinfo : EIATTR_CRS_STACK_SIZE
	.align		4
.L_15:
        /*005c*/ 	.byte	0x04, 0x1e
        /*005e*/ 	.short	(.L_17 - .L_16)
.L_16:
        /*0060*/ 	.word	0x00000000


	//----- nvinfo : EIATTR_CBANK_PARAM_SIZE
	.align		4
.L_17:
        /*0064*/ 	.byte	0x03, 0x19
        /*0066*/ 	.short	0x0018


	//----- nvinfo : EIATTR_PARAM_CBANK
	.align		4
        /*0068*/ 	.byte	0x04, 0x0a
        /*006a*/ 	.short	(.L_19 - .L_18)
	.align		4
.L_18:
        /*006c*/ 	.word	index@(.nv.constant0._Z6evolvePiiS_)
        /*0070*/ 	.short	0x0380
        /*0072*/ 	.short	0x0018


	//----- nvinfo : EIATTR_SW_WAR
	.align		4
.L_19:
        /*0074*/ 	.byte	0x04, 0x36
        /*0076*/ 	.short	(.L_21 - .L_20)
.L_20:
        /*0078*/ 	.word	0x00000008
.L_21:


//--------------------- .nv.callgraph             --------------------------
	.section	.nv.callgraph,"",@"SHT_CUDA_CALLGRAPH"
	.align	4
	.sectionentsize	8
	.align		4
        /*0000*/ 	.word	0x00000000
	.align		4
        /*0004*/ 	.word	0xffffffff
	.align		4
        /*0008*/ 	.word	0x00000000
	.align		4
        /*000c*/ 	.word	0xfffffffe
	.align		4
        /*0010*/ 	.word	0x00000000
	.align		4
        /*0014*/ 	.word	0xfffffffd
	.align		4
        /*0018*/ 	.word	0x00000000
	.align		4
        /*001c*/ 	.word	0xfffffffc


//--------------------- .text._Z6evolvePiiS_      --------------------------
	.section	.text._Z6evolvePiiS_,"ax",@progbits
	.align	128
        .global         _Z6evolvePiiS_
        .type           _Z6evolvePiiS_,@function
        .size           _Z6evolvePiiS_,(.L_x_4 - _Z6evolvePiiS_)
        .other          _Z6evolvePiiS_,@"STO_CUDA_ENTRY STV_DEFAULT"
_Z6evolvePiiS_:
.text._Z6evolvePiiS_:
[----:B------:R-:W-:Y:S01]  /*0000*/  LDC R1, c[0x0][0x37c] ;  /* 0x0000df00ff017b82 */ /* 0x000fe20000000800 */
[----:B------:R-:W0:Y:S07]  /*0010*/  S2R R2, SR_TID.X ;  /* 0x0000000000027919 */ /* 0x000e2e0000002100 */
[----:B------:R-:W0:Y:S01]  /*0020*/  LDC R5, c[0x0][0x360] ;  /* 0x0000d800ff057b82 */ /* 0x000e220000000800 */
[----:B------:R-:W1:Y:S07]  /*0030*/  S2R R4, SR_TID.Y ;  /* 0x0000000000047919 */ /* 0x000e6e0000002200 */
[----:B------:R-:W0:Y:S08]  /*0040*/  S2UR UR4, SR_CTAID.X ;  /* 0x00000000000479c3 */ /* 0x000e300000002500 */
[----:B------:R-:W1:Y:S08]  /*0050*/  S2UR UR5, SR_CTAID.Y ;  /* 0x00000000000579c3 */ /* 0x000e700000002600 */
[----:B------:R-:W1:Y:S08]  /*0060*/  LDC R7, c[0x0][0x364] ;  /* 0x0000d900ff077b82 */ /* 0x000e700000000800 */
[----:B------:R-:W2:Y:S01]  /*0070*/  LDC R0, c[0x0][0x388] ;  /* 0x0000e200ff007b82 */ /* 0x000ea20000000800 */
[----:B0-----:R-:W-:-:S02]  /*0080*/  IMAD R5, R5, UR4, R2 ;  /* 0x0000000405057c24 */ /* 0x001fc4000f8e0202 */
[----:B-1----:R-:W-:-:S05]  /*0090*/  IMAD R7, R7, UR5, R4 ;  /* 0x0000000507077c24 */ /* 0x002fca000f8e0204 */
[----:B------:R-:W-:-:S04]  /*00a0*/  VIMNMX R3, PT, PT, R5, R7, !PT ;  /* 0x0000000705037248 */ /* 0x000fc80007fe0100 */
[----:B--2---:R-:W-:-:S13]  /*00b0*/  ISETP.GE.AND P0, PT, R3, R0, PT ;  /* 0x000000000300720c */ /* 0x004fda0003f06270 */
[----:B------:R-:W-:Y:S05]  /*00c0*/  @P0 EXIT ;  /* 0x000000000000094d */ /* 0x000fea0003800000 */
[----:B------:R-:W-:Y:S01]  /*00d0*/  VIADD R4, R0, 0xffffffff ;  /* 0xffffffff00047836 */ /* 0x000fe20000000000 */
[C---:B------:R-:W-:Y:S01]  /*00e0*/  ISETP.NE.AND P2, PT, R7.reuse, RZ, PT ;  /* 0x000000ff0700720c */ /* 0x040fe20003f45270 */
[----:B------:R-:W0:Y:S01]  /*00f0*/  LDCU.64 UR4, c[0x0][0x358] ;  /* 0x00006b00ff0477ac */ /* 0x000e220008000a00 */
[----:B------:R-:W-:Y:S02]  /*0100*/  BSSY.RECONVERGENT B0, `(.L_x_0) ;  /* 0x000005d000007945 */ /* 0x000fe40003800200 */
[-C--:B------:R-:W-:Y:S02]  /*0110*/  ISETP.NE.AND P1, PT, R7, R4.reuse, PT ;  /* 0x000000040700720c */ /* 0x080fe40003f25270 */
[C---:B------:R-:W-:Y:S02]  /*0120*/  ISETP.EQ.OR P0, PT, R5.reuse, RZ, !P2 ;  /* 0x000000ff0500720c */ /* 0x040fe40005702670 */
[----:B------:R-:W-:-:S04]  /*0130*/  ISETP.EQ.OR P1, PT, R5, R4, !P1 ;  /* 0x000000040500720c */ /* 0x000fc80004f22670 */
[----:B------:R-:W-:-:S13]  /*0140*/  PLOP3.LUT P0, PT, P0, P1, PT, 0xf8, 0x8f ;  /* 0x00000000008f781c */ /* 0x000fda0000703f70 */
[----:B0-----:R-:W-:Y:S05]  /*0150*/  @P0 BRA `(.L_x_1) ;  /* 0x0000000000a00947 */ /* 0x001fea0003800000 */
[----:B------:R-:W0:Y:S01]  /*0160*/  LDCU.64 UR6, c[0x0][0x380] ;  /* 0x00007000ff0677ac */ /* 0x000e220008000a00 */
[----:B------:R-:W-:Y:S01]  /*0170*/  VIADD R3, R5, 0xffffffff ;  /* 0xffffffff05037836 */ /* 0x000fe20000000000 */
[----:B------:R-:W1:Y:S03]  /*0180*/  LDCU.64 UR8, c[0x0][0x380] ;  /* 0x00007000ff0877ac */ /* 0x000e660008000a00 */
[----:B------:R-:W-:-:S04]  /*0190*/  IMAD R6, R3, R0, RZ ;  /* 0x0000000003067224 */ /* 0x000fc800078e02ff */
[----:B------:R-:W-:Y:S01]  /*01a0*/  IMAD R8, R0, 0x2, R6 ;  /* 0x0000000200087824 */ /* 0x000fe200078e0206 */
[----:B------:R-:W-:-:S04]  /*01b0*/  IADD3 R2, P0, PT, R7, R6, RZ ;  /* 0x0000000607027210 */ /* 0x000fc80007f1e0ff */
[----:B------:R-:W-:Y:S02]  /*01c0*/  LEA.HI.X.SX32 R9, R6, RZ, 0x1, P0 ;  /* 0x000000ff06097211 */ /* 0x000fe400000f0eff */
[----:B------:R-:W-:Y:S02]  /*01d0*/  IADD3 R3, P1, PT, R7, R8, RZ ;  /* 0x0000000807037210 */ /* 0x000fe40007f3e0ff */
[----:B0-----:R-:W-:Y:S02]  /*01e0*/  LEA R10, P0, R2, UR6, 0x2 ;  /* 0x00000006020a7c11 */ /* 0x001fe4000f8010ff */
[----:B------:R-:W-:Y:S02]  /*01f0*/  LEA.HI.X.SX32 R4, R8, RZ, 0x1, P1 ;  /* 0x000000ff08047211 */ /* 0x000fe400008f0eff */
[----:B------:R-:W-:Y:S02]  /*0200*/  LEA.HI.X R11, R2, UR7, R9, 0x2, P0 ;  /* 0x00000007020b7c11 */ /* 0x000fe400080f1409 */
[----:B------:R-:W-:-:S02]  /*0210*/  IADD3 R2, PT, PT, R8, -R0, RZ ;  /* 0x8000000008027210 */ /* 0x000fc40007ffe0ff */
[----:B------:R-:W-:Y:S02]  /*0220*/  LEA R14, P0, R3, UR6, 0x2 ;  /* 0x00000006030e7c11 */ /* 0x000fe4000f8010ff */
[----:B------:R-:W-:Y:S02]  /*0230*/  IADD3 R13, P1, PT, R7, R2, RZ ;  /* 0x00000002070d7210 */ /* 0x000fe40007f3e0ff */
[----:B------:R-:W-:Y:S02]  /*0240*/  LEA.HI.X R15, R3, UR7, R4, 0x2, P0 ;  /* 0x00000007030f7c11 */ /* 0x000fe400080f1404 */
[----:B------:R-:W-:Y:S01]  /*0250*/  LEA.HI.X.SX32 R16, R2, RZ, 0x1, P1 ;  /* 0x000000ff02107211 */ /* 0x000fe200008f0eff */
[----:B-1----:R-:W-:Y:S01]  /*0260*/  IMAD.U32 R3, RZ, RZ, UR9 ;  /* 0x00000009ff037e24 */ /* 0x002fe2000f8e00ff */
[----:B------:R-:W-:Y:S01]  /*0270*/  LEA R12, P0, R13, UR6, 0x2 ;  /* 0x000000060d0c7c11 */ /* 0x000fe2000f8010ff */
[----:B------:R-:W-:Y:S01]  /*0280*/  IMAD.U32 R2, RZ, RZ, UR8 ;  /* 0x00000008ff027e24 */ /* 0x000fe2000f8e00ff */
[C---:B------:R-:W-:Y:S01]  /*0290*/  IADD3 R9, PT, PT, R7.reuse, R8, RZ ;  /* 0x0000000807097210 */ /* 0x040fe20007ffe0ff */
[----:B------:R-:W-:Y:S01]  /*02a0*/  IMAD.IADD R17, R7, 0x1, R6 ;  /* 0x0000000107117824 */ /* 0x000fe200078e0206 */
[----:B------:R-:W-:Y:S01]  /*02b0*/  LEA.HI.X R13, R13, UR7, R16, 0x2, P0 ;  /* 0x000000070d0d7c11 */ /* 0x000fe200080f1410 */
[----:B------:R0:W2:Y:S02]  /*02c0*/  LDG.E R4, desc[UR4][R10.64+-0x4] ;  /* 0xfffffc040a047981 */ /* 0x0000a4000c1e1900 */
[----:B------:R-:W-:-:S02]  /*02d0*/  IMAD.WIDE R16, R17, 0x4, R2 ;  /* 0x0000000411107825 */ /* 0x000fc400078e0202 */
[----:B------:R-:W2:Y:S02]  /*02e0*/  LDG.E R15, desc[UR4][R14.64+-0x4] ;  /* 0xfffffc040e0f7981 */ /* 0x000ea4000c1e1900 */
[----:B------:R-:W-:Y:S02]  /*02f0*/  IMAD.WIDE R8, R9, 0x4, R2 ;  /* 0x0000000409087825 */ /* 0x000fe400078e0202 */
[----:B------:R-:W2:Y:S02]  /*0300*/  LDG.E R12, desc[UR4][R12.64+-0x4] ;  /* 0xfffffc040c0c7981 */ /* 0x000ea4000c1e1900 */
[----:B0-----:R-:W-:Y:S02]  /*0310*/  IMAD.WIDE R10, R0, 0x4, R16 ;  /* 0x00000004000a7825 */ /* 0x001fe400078e0210 */
[----:B------:R-:W3:Y:S04]  /*0320*/  LDG.E R19, desc[UR4][R16.64] ;  /* 0x0000000410137981 */ /* 0x000ee8000c1e1900 */
[----:B------:R-:W3:Y:S04]  /*0330*/  LDG.E R6, desc[UR4][R8.64] ;  /* 0x0000000408067981 */ /* 0x000ee8000c1e1900 */
[----:B------:R-:W4:Y:S04]  /*0340*/  LDG.E R20, desc[UR4][R16.64+0x4] ;  /* 0x0000040410147981 */ /* 0x000f28000c1e1900 */
[----:B------:R-:W4:Y:S04]  /*0350*/  LDG.E R18, desc[UR4][R10.64] ;  /* 0x000000040a127981 */ /* 0x000f28000c1e1900 */
[----:B------:R-:W5:Y:S04]  /*0360*/  LDG.E R21, desc[UR4][R8.64+0x4] ;  /* 0x0000040408157981 */ /* 0x000f68000c1e1900 */
[----:B------:R-:W5:Y:S01]  /*0370*/  LDG.E R22, desc[UR4][R10.64+0x4] ;  /* 0x000004040a167981 */ /* 0x000f62000c1e1900 */
[----:B--2---:R-:W-:-:S04]  /*0380*/  IADD3 R4, PT, PT, R12, R4, R15 ;  /* 0x000000040c047210 */ /* 0x004fc80007ffe00f */
[----:B---3--:R-:W-:-:S04]  /*0390*/  IADD3 R19, PT, PT, R6, R19, R4 ;  /* 0x0000001306137210 */ /* 0x008fc80007ffe004 */
[----:B----4-:R-:W-:-:S04]  /*03a0*/  IADD3 R19, PT, PT, R20, R19, R18 ;  /* 0x0000001314137210 */ /* 0x010fc80007ffe012 */
[----:B-----5:R-:W-:-:S05]  /*03b0*/  IADD3 R19, PT, PT, R22, R19, R21 ;  /* 0x0000001316137210 */ /* 0x020fca0007ffe015 */
[----:B------:R-:W-:Y:S01]  /*03c0*/  IMAD.IADD R6, R19, 0x1, -R18 ;  /* 0x0000000113067824 */ /* 0x000fe200078e0a12 */
[----:B------:R-:W-:Y:S06]  /*03d0*/  BRA `(.L_x_2) ;  /* 0x0000000000bc7947 */ /* 0x000fec0003800000 */
.L_x_1:
[----:B------:R-:W0:Y:S01]  /*03e0*/  LDCU.64 UR6, c[0x0][0x380] ;  /* 0x00007000ff0677ac */ /* 0x000e220008000a00 */
[----:B------:R-:W-:Y:S01]  /*03f0*/  ISETP.GE.AND P1, PT, R5, 0x1, PT ;  /* 0x000000010500780c */ /* 0x000fe20003f26270 */
[C---:B------:R-:W-:Y:S01]  /*0400*/  VIADD R2, R7.reuse, 0xffffffff ;  /* 0xffffffff07027836 */ /* 0x040fe20000000000 */
[-C--:B------:R-:W-:Y:S01]  /*0410*/  ISETP.GT.U32.AND P0, PT, R7, R0.reuse, PT ;  /* 0x000000000700720c */ /* 0x080fe20003f04070 */
[C---:B------:R-:W-:Y:S01]  /*0420*/  IMAD R23, R5.reuse, R0, R7 ;  /* 0x0000000005177224 */ /* 0x040fe200078e0207 */
[C---:B------:R-:W-:Y:S02]  /*0430*/  ISETP.GE.AND P3, PT, R5.reuse, R4, PT ;  /* 0x000000040500720c */ /* 0x040fe40003f66270 */
[C---:B------:R-:W-:Y:S02]  /*0440*/  IADD3 R9, PT, PT, R5.reuse, 0x1, RZ ;  /* 0x0000000105097810 */ /* 0x040fe40007ffe0ff */
[----:B------:R-:W-:Y:S02]  /*0450*/  SEL R11, R5, R0, P1 ;  /* 0x00000000050b7207 */ /* 0x000fe40000800000 */
[----:B------:R-:W-:-:S02]  /*0460*/  @P2 SEL R4, R2, RZ, !P0 ;  /* 0x000000ff02042207 */ /* 0x000fc40004000000 */
[----:B------:R-:W-:Y:S01]  /*0470*/  SEL R9, R9, RZ, !P3 ;  /* 0x000000ff09097207 */ /* 0x000fe20005800000 */
[----:B------:R-:W-:Y:S01]  /*0480*/  VIADD R11, R11, 0xffffffff ;  /* 0xffffffff0b0b7836 */ /* 0x000fe20000000000 */
[----:B------:R-:W-:Y:S01]  /*0490*/  IADD3 R17, PT, PT, R7, 0x1, RZ ;  /* 0x0000000107117810 */ /* 0x000fe20007ffe0ff */
[-CC-:B------:R-:W-:Y:S02]  /*04a0*/  IMAD R21, R5, R0.reuse, R4.reuse ;  /* 0x0000000005157224 */ /* 0x180fe400078e0204 */
[----:B0-----:R-:W-:Y:S01]  /*04b0*/  IMAD.U32 R2, RZ, RZ, UR6 ;  /* 0x00000006ff027e24 */ /* 0x001fe2000f8e00ff */
[-C--:B------:R-:W-:Y:S01]  /*04c0*/  ISETP.GE.U32.AND P0, PT, R17, R0.reuse, PT ;  /* 0x000000001100720c */ /* 0x080fe20003f06070 */
[----:B------:R-:W-:Y:S02]  /*04d0*/  IMAD.U32 R3, RZ, RZ, UR7 ;  /* 0x00000007ff037e24 */ /* 0x000fe4000f8e00ff */
[-CC-:B------:R-:W-:Y:S02]  /*04e0*/  IMAD R15, R9, R0.reuse, R4.reuse ;  /* 0x00000000090f7224 */ /* 0x180fe400078e0204 */
[----:B------:R-:W-:Y:S01]  /*04f0*/  IMAD R13, R11, R0, R4 ;  /* 0x000000000b0d7224 */ /* 0x000fe200078e0204 */
[----:B------:R-:W-:Y:S01]  /*0500*/  SEL R8, R17, RZ, !P0 ;  /* 0x000000ff11087207 */ /* 0x000fe20004000000 */
[----:B------:R-:W-:-:S04]  /*0510*/  IMAD.WIDE R14, R15, 0x4, R2 ;  /* 0x000000040f0e7825 */ /* 0x000fc800078e0202 */
[----:B------:R-:W-:Y:S02]  /*0520*/  IMAD.WIDE R12, R13, 0x4, R2 ;  /* 0x000000040d0c7825 */ /* 0x000fe400078e0202 */
[----:B------:R-:W2:Y:S02]  /*0530*/  LDG.E R15, desc[UR4][R14.64] ;  /* 0x000000040e0f7981 */ /* 0x000ea4000c1e1900 */
[-C--:B------:R-:W-:Y:S02]  /*0540*/  IMAD R17, R11, R0.reuse, R7 ;  /* 0x000000000b117224 */ /* 0x080fe400078e0207 */
[--C-:B------:R-:W-:Y:S01]  /*0550*/  IMAD.WIDE R22, R23, 0x4, R2.reuse ;  /* 0x0000000417167825 */ /* 0x100fe200078e0202 */
[----:B------:R-:W2:Y:S03]  /*0560*/  LDG.E R12, desc[UR4][R12.64] ;  /* 0x000000040c0c7981 */ /* 0x000ea6000c1e1900 */
[----:B------:R-:W-:Y:S01]  /*0570*/  IMAD.WIDE R20, R21, 0x4, R2 ;  /* 0x0000000415147825 */ /* 0x000fe200078e0202 */
[----:B------:R0:W3:Y:S03]  /*0580*/  LDG.E R4, desc[UR4][R22.64] ;  /* 0x0000000416047981 */ /* 0x0000e6000c1e1900 */
[-C--:B------:R-:W-:Y:S01]  /*0590*/  IMAD R19, R9, R0.reuse, R7 ;  /* 0x0000000009137224 */ /* 0x080fe200078e0207 */
[----:B------:R1:W2:Y:S01]  /*05a0*/  LDG.E R6, desc[UR4][R20.64] ;  /* 0x0000000414067981 */ /* 0x0002a2000c1e1900 */
[----:B------:R-:W-:-:S02]  /*05b0*/  IMAD R25, R5, R0, R8 ;  /* 0x0000000005197224 */ /* 0x000fc400078e0208 */
[----:B------:R-:W-:-:S04]  /*05c0*/  IMAD.WIDE.U32 R16, R17, 0x4, R2 ;  /* 0x0000000411107825 */ /* 0x000fc800078e0002 */
[-CC-:B------:R-:W-:Y:S02]  /*05d0*/  IMAD R11, R11, R0.reuse, R8.reuse ;  /* 0x000000000b0b7224 */ /* 0x180fe400078e0208 */
[----:B0-----:R-:W-:Y:S01]  /*05e0*/  IMAD R23, R9, R0, R8 ;  /* 0x0000000009177224 */ /* 0x001fe200078e0208 */
[----:B------:R-:W3:Y:S01]  /*05f0*/  LDG.E R16, desc[UR4][R16.64] ;  /* 0x0000000410107981 */ /* 0x000ee2000c1e1900 */
[----:B------:R-:W-:-:S04]  /*0600*/  IMAD.WIDE R18, R19, 0x4, R2 ;  /* 0x0000000413127825 */ /* 0x000fc800078e0202 */
[--C-:B------:R-:W-:Y:S02]  /*0610*/  IMAD.WIDE R8, R25, 0x4, R2.reuse ;  /* 0x0000000419087825 */ /* 0x100fe400078e0202 */
[----:B------:R-:W4:Y:S02]  /*0620*/  LDG.E R18, desc[UR4][R18.64] ;  /* 0x0000000412127981 */ /* 0x000f24000c1e1900 */
[--C-:B-1----:R-:W-:Y:S02]  /*0630*/  IMAD.WIDE.U32 R20, R11, 0x4, R2.reuse ;  /* 0x000000040b147825 */ /* 0x102fe400078e0002 */
[----:B------:R-:W4:Y:S02]  /*0640*/  LDG.E R8, desc[UR4][R8.64] ;  /* 0x0000000408087981 */ /* 0x000f24000c1e1900 */
[----:B------:R-:W-:Y:S02]  /*0650*/  IMAD.WIDE R10, R23, 0x4, R2 ;  /* 0x00000004170a7825 */ /* 0x000fe400078e0202 */
[----:B------:R-:W5:Y:S04]  /*0660*/  LDG.E R20, desc[UR4][R20.64] ;  /* 0x0000000414147981 */ /* 0x000f68000c1e1900 */
[----:B------:R-:W5:Y:S01]  /*0670*/  LDG.E R11, desc[UR4][R10.64] ;  /* 0x000000040a0b7981 */ /* 0x000f62000c1e1900 */
[----:B--2---:R-:W-:-:S04]  /*0680*/  IADD3 R15, PT, PT, R15, R6, R12 ;  /* 0x000000060f0f7210 */ /* 0x004fc80007ffe00c */
[----:B---3--:R-:W-:-:S04]  /*0690*/  IADD3 R15, PT, PT, R16, R4, R15 ;  /* 0x00000004100f7210 */ /* 0x008fc80007ffe00f */
[----:B----4-:R-:W-:-:S04]  /*06a0*/  IADD3 R15, PT, PT, R8, R15, R18 ;  /* 0x0000000f080f7210 */ /* 0x010fc80007ffe012 */
[----:B-----5:R-:W-:-:S05]  /*06b0*/  IADD3 R15, PT, PT, R11, R15, R20 ;  /* 0x0000000f0b0f7210 */ /* 0x020fca0007ffe014 */
[----:B------:R-:W-:-:S07]  /*06c0*/  IMAD.IADD R6, R15, 0x1, -R4 ;  /* 0x000000010f067824 */ /* 0x000fce00078e0a04 */
.L_x_2:
[----:B------:R-:W-:Y:S05]  /*06d0*/  BSYNC.RECONVERGENT B0 ;  /* 0x0000000000007941 */ /* 0x000fea0003800200 */
.L_x_0:
[----:B------:R-:W-:-:S04]  /*06e0*/  IMAD R9, R5, R0, R7 ;  /* 0x0000000005097224 */ /* 0x000fc800078e0207 */
[----:B------:R-:W-:-:S06]  /*06f0*/  IMAD.WIDE R4, R9, 0x4, R2 ;  /* 0x0000000409047825 */ /* 0x000fcc00078e0202 */
[----:B------:R-:W2:Y:S01]  /*0700*/  LDG.E R5, desc[UR4][R4.64] ;  /* 0x0000000404057981 */ /* 0x000ea2000c1e1900 */
[----:B------:R-:W-:-:S04]  /*0710*/  ISETP.NE.AND P0, PT, R6, 0x3, PT ;  /* 0x000000030600780c */ /* 0x000fc80003f05270 */
[----:B--2---:R-:W-:-:S13]  /*0720*/  ISETP.NE.OR P0, PT, R5, RZ, P0 ;  /* 0x000000ff0500720c */ /* 0x004fda0000705670 */
[----:B------:R-:W0:Y:S01]  /*0730*/  @!P0 LDC.64 R2, c[0x0][0x390] ;  /* 0x0000e400ff028b82 */ /* 0x000e220000000a00 */
[----:B------:R-:W-:Y:S01]  /*0740*/  @!P0 MOV R7, 0x1 ;  /* 0x0000000100078802 */ /* 0x000fe20000000f00 */
[----:B0-----:R-:W-:-:S05]  /*0750*/  @!P0 IMAD.WIDE R2, R9, 0x4, R2 ;  /* 0x0000000409028825 */ /* 0x001fca00078e0202 */
[----:B------:R0:W-:Y:S01]  /*0760*/  @!P0 STG.E desc[UR4][R2.64], R7 ;  /* 0x0000000702008986 */ /* 0x0001e2000c101904 */
[----:B------:R-:W-:Y:S05]  /*0770*/  @!P0 EXIT ;  /* 0x000000000000894d */ /* 0x000fea0003800000 */
[----:B------:R-:W-:-:S05]  /*0780*/  VIADD R6, R6, 0xfffffffc ;  /* 0xfffffffc06067836 */ /* 0x000fca0000000000 */
[----:B------:R-:W-:-:S04]  /*0790*/  ISETP.GT.U32.AND P0, PT, R6, -0x3, PT ;  /* 0xfffffffd0600780c */ /* 0x000fc80003f04070 */
[----:B------:R-:W-:-:S13]  /*07a0*/  ISETP.NE.OR P0, PT, R5, 0x1, P0 ;  /* 0x000000010500780c */ /* 0x000fda0000705670 */
[----:B0-----:R-:W0:Y:S02]  /*07b0*/  @!P0 LDC.64 R2, c[0x0][0x390] ;  /* 0x0000e400ff028b82 */ /* 0x001e240000000a00 */
[----:B0-----:R-:W-:-:S05]  /*07c0*/  @!P0 IMAD.WIDE R2, R9, 0x4, R2 ;  /* 0x0000000409028825 */ /* 0x001fca00078e0202 */
[----:B------:R0:W-:Y:S01]  /*07d0*/  @!P0 STG.E desc[UR4][R2.64], RZ ;  /* 0x000000ff02008986 */ /* 0x0001e2000c101904 */
[----:B------:R-:W-:Y:S05]  /*07e0*/  @!P0 EXIT ;  /* 0x000000000000894d */ /* 0x000fea0003800000 */
[----:B0-----:R-:W0:Y:S02]  /*07f0*/  LDC.64 R2, c[0x0][0x390] ;  /* 0x0000e400ff027b82 */ /* 0x001e240000000a00 */
[----:B0-----:R-:W-:-:S05]  /*0800*/  IMAD.WIDE R2, R9, 0x4, R2 ;  /* 0x0000000409027825 */ /* 0x001fca00078e0202 */
[----:B------:R-:W-:Y:S01]  /*0810*/  STG.E desc[UR4][R2.64], R5 ;  /* 0x0000000502007986 */ /* 0x000fe2000c101904 */
[----:B------:R-:W-:Y:S05]  /*0820*/  EXIT ;  /* 0x000000000000794d */ /* 0x000fea0003800000 */
.L_x_3:
[----:B------:R-:W-:-:S00]  /*0830*/  BRA `(.L_x_3) ;  /* 0xfffffffc00fc7947 */ /* 0x000fc0000383ffff */
[----:B------:R-:W-:-:S00]  /*0840*/  NOP ;  /* 0x0000000000007918 */ /* 0x000fc00000000000 */
        /* <DEDUP_REMOVED lines=11> */
.L_x_4:


//--------------------- .nv.shared.reserved.0     --------------------------
	.section	.nv.shared.reserved.0,"aw",@nobits
	.weak		__nv_reservedSMEM_offset_0_alias
	.size		__nv_reservedSMEM_offset_0_alias, 0, 64
	.other		__nv_reservedSMEM_offset_0_alias,@"STO_CUDA_RESERVED_SHARED STV_DEFAULT"
__nv_reservedSMEM_offset_0_alias:
	.zero		0
	.zero		64


//--------------------- .nv.constant0._Z6evolvePiiS_ --------------------------
	.section	.nv.constant0._Z6evolvePiiS_,"a",@progbits
	.sectionflags	@""
	.align	4
.nv.constant0._Z6evolvePiiS_:
	.zero		920


//--------------------- SYMBOLS --------------------------

	.type		.nv.reservedSmem.offset0,@object
	.size		.nv.reservedSmem.offset0,0x4
